//
// Generated by NVIDIA NVVM Compiler
//
// Compiler Build ID: CL-36424714
// Cuda compilation tools, release 13.0, V13.0.88
// Based on NVVM 20.0.0
//

.version 9.0
.target sm_100
.address_size 64

	// .globl	_Z7evenoddPiS_S_
// _ZZ7evenoddPiS_S_E10shareddata has been demoted

.visible .entry _Z7evenoddPiS_S_(
	.param .u64 .ptr .align 1 _Z7evenoddPiS_S__param_0,
	.param .u64 .ptr .align 1 _Z7evenoddPiS_S__param_1,
	.param .u64 .ptr .align 1 _Z7evenoddPiS_S__param_2
)
{
	.reg .pred 	%p<3>;
	.reg .b32 	%r<136>;
	.reg .b64 	%rd<12>;
	// demoted variable
	.shared .align 4 .b8 _ZZ7evenoddPiS_S_E10shareddata[100];
	ld.param.u64 	%rd1, [_Z7evenoddPiS_S__param_0];
	ld.param.u64 	%rd2, [_Z7evenoddPiS_S__param_1];
	ld.param.u64 	%rd3, [_Z7evenoddPiS_S__param_2];
	mov.u32 	%r1, %ctaid.x;
	mov.u32 	%r4, %ntid.x;
	mov.u32 	%r2, %tid.x;
	mad.lo.s32 	%r3, %r1, %r4, %r2;
	setp.gt.s32 	%p1, %r3, 99;
	@%p1 bra 	$L__BB0_2;
	cvta.to.global.u64 	%rd4, %rd1;
	mul.wide.s32 	%rd5, %r3, 4;
	add.s64 	%rd6, %rd4, %rd5;
	ld.global.u32 	%r9, [%rd6];
	shl.b32 	%r10, %r2, 2;
	mov.u32 	%r11, _ZZ7evenoddPiS_S_E10shareddata;
	add.s32 	%r12, %r11, %r10;
	st.shared.u32 	[%r12], %r9;
	bra.uni 	$L__BB0_3;
$L__BB0_2:
	shl.b32 	%r5, %r2, 2;
	mov.u32 	%r6, _ZZ7evenoddPiS_S_E10shareddata;
	add.s32 	%r7, %r6, %r5;
	mov.b32 	%r8, 0;
	st.shared.u32 	[%r7], %r8;
$L__BB0_3:
	bar.sync 	0;
	setp.ne.s32 	%p2, %r2, 0;
	@%p2 bra 	$L__BB0_5;
	ld.shared.u32 	%r13, [_ZZ7evenoddPiS_S_E10shareddata];
	and.b32  	%r14, %r13, 1;
	xor.b32  	%r15, %r14, 1;
	ld.shared.u32 	%r16, [_ZZ7evenoddPiS_S_E10shareddata+4];
	and.b32  	%r17, %r16, 1;
	xor.b32  	%r18, %r17, 1;
	add.s32 	%r19, %r18, %r15;
	add.s32 	%r20, %r17, %r14;
	ld.shared.u32 	%r21, [_ZZ7evenoddPiS_S_E10shareddata+8];
	and.b32  	%r22, %r21, 1;
	xor.b32  	%r23, %r22, 1;
	add.s32 	%r24, %r23, %r19;
	add.s32 	%r25, %r22, %r20;
	ld.shared.u32 	%r26, [_ZZ7evenoddPiS_S_E10shareddata+12];
	and.b32  	%r27, %r26, 1;
	xor.b32  	%r28, %r27, 1;
	add.s32 	%r29, %r28, %r24;
	add.s32 	%r30, %r27, %r25;
	ld.shared.u32 	%r31, [_ZZ7evenoddPiS_S_E10shareddata+16];
	and.b32  	%r32, %r31, 1;
	xor.b32  	%r33, %r32, 1;
	add.s32 	%r34, %r33, %r29;
	add.s32 	%r35, %r32, %r30;
	ld.shared.u32 	%r36, [_ZZ7evenoddPiS_S_E10shareddata+20];
	and.b32  	%r37, %r36, 1;
	xor.b32  	%r38, %r37, 1;
	add.s32 	%r39, %r38, %r34;
	add.s32 	%r40, %r37, %r35;
	ld.shared.u32 	%r41, [_ZZ7evenoddPiS_S_E10shareddata+24];
	and.b32  	%r42, %r41, 1;
	xor.b32  	%r43, %r42, 1;
	add.s32 	%r44, %r43, %r39;
	add.s32 	%r45, %r42, %r40;
	ld.shared.u32 	%r46, [_ZZ7evenoddPiS_S_E10shareddata+28];
	and.b32  	%r47, %r46, 1;
	xor.b32  	%r48, %r47, 1;
	add.s32 	%r49, %r48, %r44;
	add.s32 	%r50, %r47, %r45;
	ld.shared.u32 	%r51, [_ZZ7evenoddPiS_S_E10shareddata+32];
	and.b32  	%r52, %r51, 1;
	xor.b32  	%r53, %r52, 1;
	add.s32 	%r54, %r53, %r49;
	add.s32 	%r55, %r52, %r50;
	ld.shared.u32 	%r56, [_ZZ7evenoddPiS_S_E10shareddata+36];
	and.b32  	%r57, %r56, 1;
	xor.b32  	%r58, %r57, 1;
	add.s32 	%r59, %r58, %r54;
	add.s32 	%r60, %r57, %r55;
	ld.shared.u32 	%r61, [_ZZ7evenoddPiS_S_E10shareddata+40];
	and.b32  	%r62, %r61, 1;
	xor.b32  	%r63, %r62, 1;
	add.s32 	%r64, %r63, %r59;
	add.s32 	%r65, %r62, %r60;
	ld.shared.u32 	%r66, [_ZZ7evenoddPiS_S_E10shareddata+44];
	and.b32  	%r67, %r66, 1;
	xor.b32  	%r68, %r67, 1;
	add.s32 	%r69, %r68, %r64;
	add.s32 	%r70, %r67, %r65;
	ld.shared.u32 	%r71, [_ZZ7evenoddPiS_S_E10shareddata+48];
	and.b32  	%r72, %r71, 1;
	xor.b32  	%r73, %r72, 1;
	add.s32 	%r74, %r73, %r69;
	add.s32 	%r75, %r72, %r70;
	ld.shared.u32 	%r76, [_ZZ7evenoddPiS_S_E10shareddata+52];
	and.b32  	%r77, %r76, 1;
	xor.b32  	%r78, %r77, 1;
	add.s32 	%r79, %r78, %r74;
	add.s32 	%r80, %r77, %r75;
	ld.shared.u32 	%r81, [_ZZ7evenoddPiS_S_E10shareddata+56];
	and.b32  	%r82, %r81, 1;
	xor.b32  	%r83, %r82, 1;
	add.s32 	%r84, %r83, %r79;
	add.s32 	%r85, %r82, %r80;
	ld.shared.u32 	%r86, [_ZZ7evenoddPiS_S_E10shareddata+60];
	and.b32  	%r87, %r86, 1;
	xor.b32  	%r88, %r87, 1;
	add.s32 	%r89, %r88, %r84;
	add.s32 	%r90, %r87, %r85;
	ld.shared.u32 	%r91, [_ZZ7evenoddPiS_S_E10shareddata+64];
	and.b32  	%r92, %r91, 1;
	xor.b32  	%r93, %r92, 1;
	add.s32 	%r94, %r93, %r89;
	add.s32 	%r95, %r92, %r90;
	ld.shared.u32 	%r96, [_ZZ7evenoddPiS_S_E10shareddata+68];
	and.b32  	%r97, %r96, 1;
	xor.b32  	%r98, %r97, 1;
	add.s32 	%r99, %r98, %r94;
	add.s32 	%r100, %r97, %r95;
	ld.shared.u32 	%r101, [_ZZ7evenoddPiS_S_E10shareddata+72];
	and.b32  	%r102, %r101, 1;
	xor.b32  	%r103, %r102, 1;
	add.s32 	%r104, %r103, %r99;
	add.s32 	%r105, %r102, %r100;
	ld.shared.u32 	%r106, [_ZZ7evenoddPiS_S_E10shareddata+76];
	and.b32  	%r107, %r106, 1;
	xor.b32  	%r108, %r107, 1;
	add.s32 	%r109, %r108, %r104;
	add.s32 	%r110, %r107, %r105;
	ld.shared.u32 	%r111, [_ZZ7evenoddPiS_S_E10shareddata+80];
	and.b32  	%r112, %r111, 1;
	xor.b32  	%r113, %r112, 1;
	add.s32 	%r114, %r113, %r109;
	add.s32 	%r115, %r112, %r110;
	ld.shared.u32 	%r116, [_ZZ7evenoddPiS_S_E10shareddata+84];
	and.b32  	%r117, %r116, 1;
	xor.b32  	%r118, %r117, 1;
	add.s32 	%r119, %r118, %r114;
	add.s32 	%r120, %r117, %r115;
	ld.shared.u32 	%r121, [_ZZ7evenoddPiS_S_E10shareddata+88];
	and.b32  	%r122, %r121, 1;
	xor.b32  	%r123, %r122, 1;
	add.s32 	%r124, %r123, %r119;
	add.s32 	%r125, %r122, %r120;
	ld.shared.u32 	%r126, [_ZZ7evenoddPiS_S_E10shareddata+92];
	and.b32  	%r127, %r126, 1;
	xor.b32  	%r128, %r127, 1;
	add.s32 	%r129, %r128, %r124;
	add.s32 	%r130, %r127, %r125;
	ld.shared.u32 	%r131, [_ZZ7evenoddPiS_S_E10shareddata+96];
	and.b32  	%r132, %r131, 1;
	xor.b32  	%r133, %r132, 1;
	add.s32 	%r134, %r133, %r129;
	add.s32 	%r135, %r132, %r130;
	cvta.to.global.u64 	%rd7, %rd2;
	mul.wide.u32 	%rd8, %r1, 4;
	add.s64 	%rd9, %rd7, %rd8;
	st.global.u32 	[%rd9], %r134;
	cvta.to.global.u64 	%rd10, %rd3;
	add.s64 	%rd11, %rd10, %rd8;
	st.global.u32 	[%rd11], %r135;
$L__BB0_5:
	ret;

}


// ===== COMPILED SASS (sm_100) =====

	.target	sm_100

	.elftype	@"ET_EXEC"


//--------------------- .note.nv.tkinfo           --------------------------
	.section	.note.nv.tkinfo,"",@"SHT_NOTE"
	.sectionflags	@"SHF_NOTE_NV_TKINFO"
	.tkinfo
        /*0018*/ 	.word	0x00000002
        /*0030*/ 	.string	""
        /*0030*/ 	.string	"ptxas"
        /*0030*/ 	.string	"Cuda compilation tools, release 13.0, V13.0.88"
        /*0030*/ 	.string	"Build cuda_13.0.r13.0/compiler.36424714_0"
        /*0030*/ 	.string	"-arch sm_100 -m 64 "



//--------------------- .note.nv.cuinfo           --------------------------
	.section	.note.nv.cuinfo,"",@"SHT_NOTE"
	.sectionflags	@"SHF_NOTE_NV_CUINFO"
        /*0018*/ 	.short	0x0002
        /*001a*/ 	.short	0x0064
        /*001c*/ 	.short	0x0082
	.zero		2


//--------------------- .nv.info                  --------------------------
	.section	.nv.info,"",@"SHT_CUDA_INFO"
	.align	4


	//----- nvinfo : EIATTR_REGCOUNT
	.align		4
        /*0000*/ 	.byte	0x04, 0x2f
        /*0002*/ 	.short	(.L_1 - .L_0)
	.align		4
.L_0:
        /*0004*/ 	.word	index@(_Z7evenoddPiS_S_)
        /*0008*/ 	.word	0x0000001c


	//----- nvinfo : EIATTR_FRAME_SIZE
	.align		4
.L_1:
        /*000c*/ 	.byte	0x04, 0x11
        /*000e*/ 	.short	(.L_3 - .L_2)
	.align		4
.L_2:
        /*0010*/ 	.word	index@(_Z7evenoddPiS_S_)
        /*0014*/ 	.word	0x00000000


	//----- nvinfo : EIATTR_MIN_STACK_SIZE
	.align		4
.L_3:
        /*0018*/ 	.byte	0x04, 0x12
        /*001a*/ 	.short	(.L_5 - .L_4)
	.align		4
.L_4:
        /*001c*/ 	.word	index@(_Z7evenoddPiS_S_)
        /*0020*/ 	.word	0x00000000
.L_5:


//--------------------- .nv.compat                --------------------------
	.section	.nv.compat,"",@"SHT_CUDA_COMPAT_INFO"
	.align	4
        /*0000*/ 	.byte	0x02, 0x09, 0x00, 0x00, 0x02, 0x02, 0x01, 0x00, 0x02, 0x05, 0x05, 0x00, 0x03, 0x07, 0x01, 0x01
        /*0010*/ 	.byte	0x02, 0x03, 0x00, 0x00, 0x02, 0x06, 0x01, 0x00, 0x04, 0x0b, 0x08, 0x00, 0x09, 0x00, 0x00, 0x00
        /*0020*/ 	.byte	0x00, 0x00, 0x00, 0x00


//--------------------- .nv.info._Z7evenoddPiS_S_ --------------------------
	.section	.nv.info._Z7evenoddPiS_S_,"",@"SHT_CUDA_INFO"
	.sectionflags	@""
	.align	4


	//----- nvinfo : EIATTR_CUDA_API_VERSION
	.align		4
        /*0000*/ 	.byte	0x04, 0x37
        /*0002*/ 	.short	(.L_7 - .L_6)
.L_6:
        /*0004*/ 	.word	0x00000082


	//----- nvinfo : EIATTR_KPARAM_INFO
	.align		4
.L_7:
        /*0008*/ 	.byte	0x04, 0x17
        /*000a*/ 	.short	(.L_9 - .L_8)
.L_8:
        /*000c*/ 	.word	0x00000000
        /*0010*/ 	.short	0x0002
        /*0012*/ 	.short	0x0010
        /*0014*/ 	.byte	0x00, 0xf5, 0x21, 0x00


	//----- nvinfo : EIATTR_KPARAM_INFO
	.align		4
.L_9:
        /*0018*/ 	.byte	0x04, 0x17
        /*001a*/ 	.short	(.L_11 - .L_10)
.L_10:
        /*001c*/ 	.word	0x00000000
        /*0020*/ 	.short	0x0001
        /*0022*/ 	.short	0x0008
        /*0024*/ 	.byte	0x00, 0xf5, 0x21, 0x00


	//----- nvinfo : EIATTR_KPARAM_INFO
	.align		4
.L_11:
        /*0028*/ 	.byte	0x04, 0x17
        /*002a*/ 	.short	(.L_13 - .L_12)
.L_12:
        /*002c*/ 	.word	0x00000000
        /*0030*/ 	.short	0x0000
        /*0032*/ 	.short	0x0000
        /*0034*/ 	.byte	0x00, 0xf5, 0x21, 0x00


	//----- nvinfo : EIATTR_SPARSE_MMA_MASK
	.align		4
.L_13:
        /*0038*/ 	.byte	0x03, 0x50
        /*003a*/ 	.short	0x0000


	//----- nvinfo : EIATTR_MAXREG_COUNT
	.align		4
        /*003c*/ 	.byte	0x03, 0x1b
        /*003e*/ 	.short	0x00ff


	//----- nvinfo : EIATTR_NUM_BARRIERS
	.align		4
        /*0040*/ 	.byte	0x02, 0x4c
        /*0042*/ 	.byte	0x01
	.zero		1


	//----- nvinfo : EIATTR_MERCURY_ISA_VERSION
	.align		4
        /*0044*/ 	.byte	0x03, 0x5f
        /*0046*/ 	.short	0x0101


	//----- nvinfo : EIATTR_VRC_CTA_INIT_COUNT
	.align		4
        /*0048*/ 	.byte	0x02, 0x4a
	.zero		1
	.zero		1


	//----- nvinfo : EIATTR_EXIT_INSTR_OFFSETS
	.align		4
        /*004c*/ 	.byte	0x04, 0x1c
        /*004e*/ 	.short	(.L_15 - .L_14)


	//   ....[0]....
.L_14:
        /*0050*/ 	.word	0x000001c0


	//   ....[1]....
        /*0054*/ 	.word	0x00000740


	//----- nvinfo : EIATTR_CRS_STACK_SIZE
	.align		4
.L_15:
        /*0058*/ 	.byte	0x04, 0x1e
        /*005a*/ 	.short	(.L_17 - .L_16)
.L_16:
        /*005c*/ 	.word	0x00000000


	//----- nvinfo : EIATTR_CBANK_PARAM_SIZE
	.align		4
.L_17:
        /*0060*/ 	.byte	0x03, 0x19
        /*0062*/ 	.short	0x0018


	//----- nvinfo : EIATTR_PARAM_CBANK
	.align		4
        /*0064*/ 	.byte	0x04, 0x0a
        /*0066*/ 	.short	(.L_19 - .L_18)
	.align		4
.L_18:
        /*0068*/ 	.word	index@(.nv.constant0._Z7evenoddPiS_S_)
        /*006c*/ 	.short	0x0380
        /*006e*/ 	.short	0x0018


	//----- nvinfo : EIATTR_SW_WAR
	.align		4
.L_19:
        /*0070*/ 	.byte	0x04, 0x36
        /*0072*/ 	.short	(.L_21 - .L_20)
.L_20:
        /*0074*/ 	.word	0x00000008
.L_21:


//--------------------- .nv.callgraph             --------------------------
	.section	.nv.callgraph,"",@"SHT_CUDA_CALLGRAPH"
	.align	4
	.sectionentsize	8
	.align		4
        /*0000*/ 	.word	0x00000000
	.align		4
        /*0004*/ 	.word	0xffffffff
	.align		4
        /*0008*/ 	.word	0x00000000
	.align		4
        /*000c*/ 	.word	0xfffffffe
	.align		4
        /*0010*/ 	.word	0x00000000
	.align		4
        /*0014*/ 	.word	0xfffffffd
	.align		4
        /*0018*/ 	.word	0x00000000
	.align		4
        /*001c*/ 	.word	0xfffffffc


//--------------------- .text._Z7evenoddPiS_S_    --------------------------
	.section	.text._Z7evenoddPiS_S_,"ax",@progbits
	.align	128
        .global         _Z7evenoddPiS_S_
        .type           _Z7evenoddPiS_S_,@function
        .size           _Z7evenoddPiS_S_,(.L_x_4 - _Z7evenoddPiS_S_)
        .other          _Z7evenoddPiS_S_,@"STO_CUDA_ENTRY STV_DEFAULT"
_Z7evenoddPiS_S_:
.text._Z7evenoddPiS_S_:
[----:B------:R-:W-:Y:S01]  /*0000*/  LDC R1, c[0x0][0x37c] ;  /* 0x0000df00ff017b82 */ /* 0x000fe20000000800 */
[----:B------:R-:W0:Y:S01]  /*0010*/  S2R R0, SR_CTAID.X ;  /* 0x0000000000007919 */ /* 0x000e220000002500 */
[----:B------:R-:W0:Y:S01]  /*0020*/  LDCU UR4, c[0x0][0x360] ;  /* 0x00006c00ff0477ac */ /* 0x000e220008000800 */
[----:B------:R-:W-:Y:S01]  /*0030*/  BSSY.RECONVERGENT B0, `(.L_x_0) ;  /* 0x0000016000007945 */ /* 0x000fe20003800200 */
[----:B------:R-:W0:Y:S01]  /*0040*/  S2R R7, SR_TID.X ;  /* 0x0000000000077919 */ /* 0x000e220000002100 */
[----:B------:R-:W1:Y:S01]  /*0050*/  LDCU.64 UR6, c[0x0][0x358] ;  /* 0x00006b00ff0677ac */ /* 0x000e620008000a00 */
[----:B0-----:R-:W-:-:S05]  /*0060*/  IMAD R3, R0, UR4, R7 ;  /* 0x0000000400037c24 */ /* 0x001fca000f8e0207 */
[----:B------:R-:W-:-:S13]  /*0070*/  ISETP.GT.AND P0, PT, R3, 0x63, PT ;  /* 0x000000630300780c */ /* 0x000fda0003f04270 */
[----:B-1----:R-:W-:Y:S05]  /*0080*/  @P0 BRA `(.L_x_1) ;  /* 0x0000000000280947 */ /* 0x002fea0003800000 */
[----:B------:R-:W0:Y:S02]  /*0090*/  LDC.64 R4, c[0x0][0x380] ;  /* 0x0000e000ff047b82 */ /* 0x000e240000000a00 */
[----:B0-----:R-:W-:-:S06]  /*00a0*/  IMAD.WIDE R4, R3, 0x4, R4 ;  /* 0x0000000403047825 */ /* 0x001fcc00078e0204 */
[----:B------:R-:W2:Y:S01]  /*00b0*/  LDG.E R4, desc[UR6][R4.64] ;  /* 0x0000000604047981 */ /* 0x000ea2000c1e1900 */
[----:B------:R-:W0:Y:S01]  /*00c0*/  S2UR UR5, SR_CgaCtaId ;  /* 0x00000000000579c3 */ /* 0x000e220000008800 */
[----:B------:R-:W-:Y:S02]  /*00d0*/  UMOV UR4, 0x400 ;  /* 0x0000040000047882 */ /* 0x000fe40000000000 */
[----:B0-----:R-:W-:-:S06]  /*00e0*/  ULEA UR4, UR5, UR4, 0x18 ;  /* 0x0000000405047291 */ /* 0x001fcc000f8ec0ff */
[----:B------:R-:W-:-:S04]  /*00f0*/  IMAD.U32 R2, RZ, RZ, UR4 ;  /* 0x00000004ff027e24 */ /* 0x000fc8000f8e00ff */
[----:B------:R-:W-:-:S05]  /*0100*/  IMAD R3, R7, 0x4, R2 ;  /* 0x0000000407037824 */ /* 0x000fca00078e0202 */
[----:B--2---:R1:W-:Y:S01]  /*0110*/  STS [R3], R4 ;  /* 0x0000000403007388 */ /* 0x0043e20000000800 */
[----:B------:R-:W-:Y:S05]  /*0120*/  BRA `(.L_x_2) ;  /* 0x0000000000187947 */ /* 0x000fea0003800000 */
.L_x_1:
[----:B------:R-:W0:Y:S01]  /*0130*/  S2UR UR5, SR_CgaCtaId ;  /* 0x00000000000579c3 */ /* 0x000e220000008800 */
[----:B------:R-:W-:Y:S02]  /*0140*/  UMOV UR4, 0x400 ;  /* 0x0000040000047882 */ /* 0x000fe40000000000 */
[----:B0-----:R-:W-:-:S06]  /*0150*/  ULEA UR4, UR5, UR4, 0x18 ;  /* 0x0000000405047291 */ /* 0x001fcc000f8ec0ff */
[----:B------:R-:W-:-:S04]  /*0160*/  IMAD.U32 R2, RZ, RZ, UR4 ;  /* 0x00000004ff027e24 */ /* 0x000fc8000f8e00ff */
[----:B------:R-:W-:-:S05]  /*0170*/  IMAD R3, R7, 0x4, R2 ;  /* 0x0000000407037824 */ /* 0x000fca00078e0202 */
[----:B------:R0:W-:Y:S02]  /*0180*/  STS [R3], RZ ;  /* 0x000000ff03007388 */ /* 0x0001e40000000800 */
.L_x_2:
[----:B------:R-:W-:Y:S05]  /*0190*/  BSYNC.RECONVERGENT B0 ;  /* 0x0000000000007941 */ /* 0x000fea0003800200 */
.L_x_0:
[----:B------:R-:W-:Y:S01]  /*01a0*/  BAR.SYNC.DEFER_BLOCKING 0x0 ;  /* 0x0000000000007b1d */ /* 0x000fe20000010000 */
[----:B------:R-:W-:-:S13]  /*01b0*/  ISETP.NE.AND P0, PT, R7, RZ, PT ;  /* 0x000000ff0700720c */ /* 0x000fda0003f05270 */
[----:B------:R-:W-:Y:S05]  /*01c0*/  @P0 EXIT ;  /* 0x000000000000094d */ /* 0x000fea0003800000 */
[----:B------:R-:W2:Y:S04]  /*01d0*/  LDS.128 R16, [R2] ;  /* 0x0000000002107984 */ /* 0x000ea80000000c00 */
[----:B------:R-:W3:Y:S04]  /*01e0*/  LDS.128 R20, [R2+0x10] ;  /* 0x0000100002147984 */ /* 0x000ee80000000c00 */
[----:B-1----:R-:W1:Y:S04]  /*01f0*/  LDS.128 R4, [R2+0x20] ;  /* 0x0000200002047984 */ /* 0x002e680000000c00 */
[----:B------:R-:W4:Y:S04]  /*0200*/  LDS.128 R8, [R2+0x30] ;  /* 0x0000300002087984 */ /* 0x000f280000000c00 */
[----:B------:R-:W5:Y:S01]  /*0210*/  LDS.128 R12, [R2+0x40] ;  /* 0x00004000020c7984 */ /* 0x000f620000000c00 */
[----:B--2---:R-:W-:-:S02]  /*0220*/  LOP3.LUT R16, R16, 0x1, RZ, 0xc0, !PT ;  /* 0x0000000110107812 */ /* 0x004fc400078ec0ff */
[----:B------:R-:W-:Y:S02]  /*0230*/  LOP3.LUT R25, R17, 0x1, RZ, 0xc0, !PT ;  /* 0x0000000111197812 */ /* 0x000fe400078ec0ff */
[----:B------:R-:W-:Y:S02]  /*0240*/  LOP3.LUT R24, R18, 0x1, RZ, 0xc0, !PT ;  /* 0x0000000112187812 */ /* 0x000fe400078ec0ff */
[----:B------:R-:W-:Y:S02]  /*0250*/  LOP3.LUT R17, R16, 0x1, RZ, 0x3c, !PT ;  /* 0x0000000110117812 */ /* 0x000fe400078e3cff */
[C---:B0-----:R-:W-:Y:S02]  /*0260*/  IADD3 R3, PT, PT, R24.reuse, R25, R16 ;  /* 0x0000001918037210 */ /* 0x041fe40007ffe010 */
[----:B------:R-:W-:Y:S02]  /*0270*/  LOP3.LUT R18, R25, 0x1, RZ, 0x3c, !PT ;  /* 0x0000000119127812 */ /* 0x000fe400078e3cff */
[----:B------:R-:W-:-:S02]  /*0280*/  LOP3.LUT R24, R24, 0x1, RZ, 0x3c, !PT ;  /* 0x0000000118187812 */ /* 0x000fc400078e3cff */
[----:B------:R-:W-:Y:S02]  /*0290*/  LOP3.LUT R16, R19, 0x1, RZ, 0xc0, !PT ;  /* 0x0000000113107812 */ /* 0x000fe400078ec0ff */
[----:B---3--:R-:W-:Y:S02]  /*02a0*/  LOP3.LUT R20, R20, 0x1, RZ, 0xc0, !PT ;  /* 0x0000000114147812 */ /* 0x008fe400078ec0ff */
[----:B------:R-:W-:Y:S02]  /*02b0*/  IADD3 R17, PT, PT, R24, R18, R17 ;  /* 0x0000001218117210 */ /* 0x000fe40007ffe011 */
[----:B------:R-:W-:Y:S02]  /*02c0*/  LOP3.LUT R18, R16, 0x1, RZ, 0x3c, !PT ;  /* 0x0000000110127812 */ /* 0x000fe400078e3cff */
[C---:B------:R-:W-:Y:S02]  /*02d0*/  LOP3.LUT R19, R20.reuse, 0x1, RZ, 0x3c, !PT ;  /* 0x0000000114137812 */ /* 0x040fe400078e3cff */
[----:B------:R-:W-:-:S02]  /*02e0*/  IADD3 R20, PT, PT, R20, R16, R3 ;  /* 0x0000001014147210 */ /* 0x000fc40007ffe003 */
[----:B------:R-:W-:Y:S02]  /*02f0*/  IADD3 R3, PT, PT, R19, R18, R17 ;  /* 0x0000001213037210 */ /* 0x000fe40007ffe011 */
[----:B------:R-:W-:Y:S01]  /*0300*/  LOP3.LUT R21, R21, 0x1, RZ, 0xc0, !PT ;  /* 0x0000000115157812 */ /* 0x000fe200078ec0ff */
[----:B------:R-:W0:Y:S01]  /*0310*/  LDS.128 R16, [R2+0x50] ;  /* 0x0000500002107984 */ /* 0x000e220000000c00 */
[----:B------:R-:W-:Y:S02]  /*0320*/  LOP3.LUT R24, R22, 0x1, RZ, 0xc0, !PT ;  /* 0x0000000116187812 */ /* 0x000fe400078ec0ff */
[----:B------:R-:W-:Y:S01]  /*0330*/  LOP3.LUT R22, R21, 0x1, RZ, 0x3c, !PT ;  /* 0x0000000115167812 */ /* 0x000fe200078e3cff */
[----:B------:R-:W2:Y:S01]  /*0340*/  LDS R2, [R2+0x60] ;  /* 0x0000600002027984 */ /* 0x000ea20000000800 */
[C---:B------:R-:W-:Y:S02]  /*0350*/  LOP3.LUT R25, R24.reuse, 0x1, RZ, 0x3c, !PT ;  /* 0x0000000118197812 */ /* 0x040fe400078e3cff */
[----:B------:R-:W-:-:S02]  /*0360*/  IADD3 R20, PT, PT, R24, R21, R20 ;  /* 0x0000001518147210 */ /* 0x000fc40007ffe014 */
[----:B------:R-:W-:Y:S02]  /*0370*/  LOP3.LUT R23, R23, 0x1, RZ, 0xc0, !PT ;  /* 0x0000000117177812 */ /* 0x000fe400078ec0ff */
[----:B-1----:R-:W-:Y:S02]  /*0380*/  LOP3.LUT R21, R4, 0x1, RZ, 0xc0, !PT ;  /* 0x0000000104157812 */ /* 0x002fe400078ec0ff */
[----:B------:R-:W-:Y:S02]  /*0390*/  IADD3 R3, PT, PT, R25, R22, R3 ;  /* 0x0000001619037210 */ /* 0x000fe40007ffe003 */
[----:B------:R-:W-:Y:S02]  /*03a0*/  LOP3.LUT R4, R23, 0x1, RZ, 0x3c, !PT ;  /* 0x0000000117047812 */ /* 0x000fe400078e3cff */
[----:B------:R-:W-:Y:S02]  /*03b0*/  LOP3.LUT R22, R21, 0x1, RZ, 0x3c, !PT ;  /* 0x0000000115167812 */ /* 0x000fe400078e3cff */
[----:B------:R-:W-:-:S02]  /*03c0*/  LOP3.LUT R5, R5, 0x1, RZ, 0xc0, !PT ;  /* 0x0000000105057812 */ /* 0x000fc400078ec0ff */
[----:B------:R-:W-:Y:S02]  /*03d0*/  LOP3.LUT R6, R6, 0x1, RZ, 0xc0, !PT ;  /* 0x0000000106067812 */ /* 0x000fe400078ec0ff */
[----:B------:R-:W-:Y:S02]  /*03e0*/  IADD3 R20, PT, PT, R21, R23, R20 ;  /* 0x0000001715147210 */ /* 0x000fe40007ffe014 */
[----:B------:R-:W-:Y:S02]  /*03f0*/  IADD3 R3, PT, PT, R22, R4, R3 ;  /* 0x0000000416037210 */ /* 0x000fe40007ffe003 */
[----:B------:R-:W-:Y:S02]  /*0400*/  LOP3.LUT R4, R5, 0x1, RZ, 0x3c, !PT ;  /* 0x0000000105047812 */ /* 0x000fe400078e3cff */
[----:B------:R-:W-:Y:S02]  /*0410*/  LOP3.LUT R21, R6, 0x1, RZ, 0x3c, !PT ;  /* 0x0000000106157812 */ /* 0x000fe400078e3cff */
[----:B------:R-:W-:-:S02]  /*0420*/  LOP3.LUT R7, R7, 0x1, RZ, 0xc0, !PT ;  /* 0x0000000107077812 */ /* 0x000fc400078ec0ff */
[----:B----4-:R-:W-:Y:S02]  /*0430*/  LOP3.LUT R8, R8, 0x1, RZ, 0xc0, !PT ;  /* 0x0000000108087812 */ /* 0x010fe400078ec0ff */
[----:B------:R-:W-:Y:S02]  /*0440*/  IADD3 R20, PT, PT, R6, R5, R20 ;  /* 0x0000000506147210 */ /* 0x000fe40007ffe014 */
[----:B------:R-:W-:Y:S02]  /*0450*/  IADD3 R3, PT, PT, R21, R4, R3 ;  /* 0x0000000415037210 */ /* 0x000fe40007ffe003 */
[----:B------:R-:W-:Y:S02]  /*0460*/  LOP3.LUT R4, R7, 0x1, RZ, 0x3c, !PT ;  /* 0x0000000107047812 */ /* 0x000fe400078e3cff */
[----:B------:R-:W-:Y:S02]  /*0470*/  LOP3.LUT R5, R8, 0x1, RZ, 0x3c, !PT ;  /* 0x0000000108057812 */ /* 0x000fe400078e3cff */
[----:B------:R-:W-:-:S02]  /*0480*/  LOP3.LUT R9, R9, 0x1, RZ, 0xc0, !PT ;  /* 0x0000000109097812 */ /* 0x000fc400078ec0ff */
[----:B------:R-:W-:Y:S02]  /*0490*/  LOP3.LUT R10, R10, 0x1, RZ, 0xc0, !PT ;  /* 0x000000010a0a7812 */ /* 0x000fe400078ec0ff */
[----:B------:R-:W-:Y:S02]  /*04a0*/  IADD3 R3, PT, PT, R5, R4, R3 ;  /* 0x0000000405037210 */ /* 0x000fe40007ffe003 */
[----:B------:R-:W-:Y:S02]  /*04b0*/  LOP3.LUT R4, R9, 0x1, RZ, 0x3c, !PT ;  /* 0x0000000109047812 */ /* 0x000fe400078e3cff */
[----:B------:R-:W-:Y:S02]  /*04c0*/  LOP3.LUT R5, R10, 0x1, RZ, 0x3c, !PT ;  /* 0x000000010a057812 */ /* 0x000fe400078e3cff */
[----:B------:R-:W-:Y:S02]  /*04d0*/  LOP3.LUT R11, R11, 0x1, RZ, 0xc0, !PT ;  /* 0x000000010b0b7812 */ /* 0x000fe400078ec0ff */
[----:B-----5:R-:W-:-:S02]  /*04e0*/  LOP3.LUT R12, R12, 0x1, RZ, 0xc0, !PT ;  /* 0x000000010c0c7812 */ /* 0x020fc400078ec0ff */
[----:B------:R-:W-:Y:S02]  /*04f0*/  IADD3 R3, PT, PT, R5, R4, R3 ;  /* 0x0000000405037210 */ /* 0x000fe40007ffe003 */
[----:B------:R-:W-:Y:S02]  /*0500*/  LOP3.LUT R4, R11, 0x1, RZ, 0x3c, !PT ;  /* 0x000000010b047812 */ /* 0x000fe400078e3cff */
[----:B------:R-:W-:Y:S02]  /*0510*/  LOP3.LUT R5, R12, 0x1, RZ, 0x3c, !PT ;  /* 0x000000010c057812 */ /* 0x000fe400078e3cff */
[----:B------:R-:W-:Y:S02]  /*0520*/  IADD3 R20, PT, PT, R8, R7, R20 ;  /* 0x0000000708147210 */ /* 0x000fe40007ffe014 */
[----:B------:R-:W-:Y:S01]  /*0530*/  IADD3 R3, PT, PT, R5, R4, R3 ;  /* 0x0000000405037210 */ /* 0x000fe20007ffe003 */
[----:B------:R-:W1:Y:S01]  /*0540*/  LDC.64 R6, c[0x0][0x388] ;  /* 0x0000e200ff067b82 */ /* 0x000e620000000a00 */
[----:B------:R-:W-:-:S02]  /*0550*/  LOP3.LUT R13, R13, 0x1, RZ, 0xc0, !PT ;  /* 0x000000010d0d7812 */ /* 0x000fc400078ec0ff */
[----:B------:R-:W-:Y:S02]  /*0560*/  LOP3.LUT R14, R14, 0x1, RZ, 0xc0, !PT ;  /* 0x000000010e0e7812 */ /* 0x000fe400078ec0ff */
[----:B------:R-:W-:Y:S02]  /*0570*/  IADD3 R20, PT, PT, R10, R9, R20 ;  /* 0x000000090a147210 */ /* 0x000fe40007ffe014 */
[----:B------:R-:W-:Y:S01]  /*0580*/  LOP3.LUT R8, R13, 0x1, RZ, 0x3c, !PT ;  /* 0x000000010d087812 */ /* 0x000fe200078e3cff */
[----:B------:R-:W3:Y:S01]  /*0590*/  LDC.64 R4, c[0x0][0x390] ;  /* 0x0000e400ff047b82 */ /* 0x000ee20000000a00 */
[----:B------:R-:W-:Y:S02]  /*05a0*/  LOP3.LUT R9, R14, 0x1, RZ, 0x3c, !PT ;  /* 0x000000010e097812 */ /* 0x000fe400078e3cff */
[----:B------:R-:W-:Y:S02]  /*05b0*/  LOP3.LUT R15, R15, 0x1, RZ, 0xc0, !PT ;  /* 0x000000010f0f7812 */ /* 0x000fe400078ec0ff */
[----:B0-----:R-:W-:-:S02]  /*05c0*/  LOP3.LUT R16, R16, 0x1, RZ, 0xc0, !PT ;  /* 0x0000000110107812 */ /* 0x001fc400078ec0ff */
[----:B------:R-:W-:Y:S02]  /*05d0*/  IADD3 R20, PT, PT, R12, R11, R20 ;  /* 0x0000000b0c147210 */ /* 0x000fe40007ffe014 */
[----:B------:R-:W-:Y:S02]  /*05e0*/  IADD3 R3, PT, PT, R9, R8, R3 ;  /* 0x0000000809037210 */ /* 0x000fe40007ffe003 */
[----:B------:R-:W-:Y:S02]  /*05f0*/  LOP3.LUT R8, R15, 0x1, RZ, 0x3c, !PT ;  /* 0x000000010f087812 */ /* 0x000fe400078e3cff */
[----:B------:R-:W-:Y:S02]  /*0600*/  LOP3.LUT R9, R16, 0x1, RZ, 0x3c, !PT ;  /* 0x0000000110097812 */ /* 0x000fe400078e3cff */
[----:B------:R-:W-:Y:S01]  /*0610*/  LOP3.LUT R17, R17, 0x1, RZ, 0xc0, !PT ;  /* 0x0000000111117812 */ /* 0x000fe200078ec0ff */
[----:B-1----:R-:W-:Y:S01]  /*0620*/  IMAD.WIDE.U32 R6, R0, 0x4, R6 ;  /* 0x0000000400067825 */ /* 0x002fe200078e0006 */
[----:B------:R-:W-:-:S02]  /*0630*/  LOP3.LUT R18, R18, 0x1, RZ, 0xc0, !PT ;  /* 0x0000000112127812 */ /* 0x000fc400078ec0ff */
[----:B------:R-:W-:Y:S02]  /*0640*/  IADD3 R20, PT, PT, R14, R13, R20 ;  /* 0x0000000d0e147210 */ /* 0x000fe40007ffe014 */
[----:B------:R-:W-:Y:S02]  /*0650*/  IADD3 R3, PT, PT, R9, R8, R3 ;  /* 0x0000000809037210 */ /* 0x000fe40007ffe003 */
[----:B------:R-:W-:Y:S01]  /*0660*/  LOP3.LUT R8, R17, 0x1, RZ, 0x3c, !PT ;  /* 0x0000000111087812 */ /* 0x000fe200078e3cff */
[----:B---3--:R-:W-:Y:S01]  /*0670*/  IMAD.WIDE.U32 R4, R0, 0x4, R4 ;  /* 0x0000000400047825 */ /* 0x008fe200078e0004 */
[----:B------:R-:W-:Y:S02]  /*0680*/  LOP3.LUT R9, R18, 0x1, RZ, 0x3c, !PT ;  /* 0x0000000112097812 */ /* 0x000fe400078e3cff */
[----:B------:R-:W-:Y:S02]  /*0690*/  LOP3.LUT R19, R19, 0x1, RZ, 0xc0, !PT ;  /* 0x0000000113137812 */ /* 0x000fe400078ec0ff */
[----:B--2---:R-:W-:-:S02]  /*06a0*/  LOP3.LUT R10, R2, 0x1, RZ, 0xc0, !PT ;  /* 0x00000001020a7812 */ /* 0x004fc400078ec0ff */
[----:B------:R-:W-:Y:S02]  /*06b0*/  IADD3 R20, PT, PT, R16, R15, R20 ;  /* 0x0000000f10147210 */ /* 0x000fe40007ffe014 */
[----:B------:R-:W-:Y:S02]  /*06c0*/  IADD3 R3, PT, PT, R9, R8, R3 ;  /* 0x0000000809037210 */ /* 0x000fe40007ffe003 */
[----:B------:R-:W-:Y:S02]  /*06d0*/  LOP3.LUT R2, R19, 0x1, RZ, 0x3c, !PT ;  /* 0x0000000113027812 */ /* 0x000fe400078e3cff */
[----:B------:R-:W-:Y:S02]  /*06e0*/  LOP3.LUT R8, R10, 0x1, RZ, 0x3c, !PT ;  /* 0x000000010a087812 */ /* 0x000fe400078e3cff */
[----:B------:R-:W-:Y:S02]  /*06f0*/  IADD3 R20, PT, PT, R18, R17, R20 ;  /* 0x0000001112147210 */ /* 0x000fe40007ffe014 */
[----:B------:R-:W-:-:S02]  /*0700*/  IADD3 R3, PT, PT, R8, R2, R3 ;  /* 0x0000000208037210 */ /* 0x000fc40007ffe003 */
[----:B------:R-:W-:-:S03]  /*0710*/  IADD3 R19, PT, PT, R10, R19, R20 ;  /* 0x000000130a137210 */ /* 0x000fc60007ffe014 */
[----:B------:R-:W-:Y:S04]  /*0720*/  STG.E desc[UR6][R6.64], R3 ;  /* 0x0000000306007986 */ /* 0x000fe8000c101906 */
[----:B------:R-:W-:Y:S01]  /*0730*/  STG.E desc[UR6][R4.64], R19 ;  /* 0x0000001304007986 */ /* 0x000fe2000c101906 */
[----:B------:R-:W-:Y:S05]  /*0740*/  EXIT ;  /* 0x000000000000794d */ /* 0x000fea0003800000 */
.L_x_3:
[----:B------:R-:W-:-:S00]  /*0750*/  BRA `(.L_x_3) ;  /* 0xfffffffc00fc7947 */ /* 0x000fc0000383ffff */
[----:B------:R-:W-:-:S00]  /*0760*/  NOP ;  /* 0x0000000000007918 */ /* 0x000fc00000000000 */
        /* <DEDUP_REMOVED lines=9> */
.L_x_4:


//--------------------- .nv.shared._Z7evenoddPiS_S_ --------------------------
	.section	.nv.shared._Z7evenoddPiS_S_,"aw",@nobits
	.sectionflags	@""
	.align	4
.nv.shared._Z7evenoddPiS_S_:
	.zero		1124


//--------------------- .nv.shared.reserved.0     --------------------------
	.section	.nv.shared.reserved.0,"aw",@nobits
	.weak		__nv_reservedSMEM_offset_0_alias
	.size		__nv_reservedSMEM_offset_0_alias, 0, 64
	.other		__nv_reservedSMEM_offset_0_alias,@"STO_CUDA_RESERVED_SHARED STV_DEFAULT"
__nv_reservedSMEM_offset_0_alias:
	.zero		0
	.zero		64


//--------------------- .nv.constant0._Z7evenoddPiS_S_ --------------------------
	.section	.nv.constant0._Z7evenoddPiS_S_,"a",@progbits
	.sectionflags	@""
	.align	4
.nv.constant0._Z7evenoddPiS_S_:
	.zero		920


//--------------------- SYMBOLS --------------------------

	.type		.nv.reservedSmem.offset0,@object
	.size		.nv.reservedSmem.offset0,0x4
	.type		.nv.reservedSmem.cap,@object
	.size		.nv.reservedSmem.cap,0x4
